//
// Generated by NVIDIA NVVM Compiler
//
// Compiler Build ID: CL-36424714
// Cuda compilation tools, release 13.0, V13.0.88
// Based on NVVM 20.0.0
//

.version 9.0
.target sm_100
.address_size 64

	// .globl	_Z5matchPfS_S_S_ill

.visible .entry _Z5matchPfS_S_S_ill(
	.param .u64 .ptr .align 1 _Z5matchPfS_S_S_ill_param_0,
	.param .u64 .ptr .align 1 _Z5matchPfS_S_S_ill_param_1,
	.param .u64 .ptr .align 1 _Z5matchPfS_S_S_ill_param_2,
	.param .u64 .ptr .align 1 _Z5matchPfS_S_S_ill_param_3,
	.param .u32 _Z5matchPfS_S_S_ill_param_4,
	.param .u64 _Z5matchPfS_S_S_ill_param_5,
	.param .u64 _Z5matchPfS_S_S_ill_param_6
)
{
	.reg .pred 	%p<22>;
	.reg .b32 	%r<23>;
	.reg .b32 	%f<11>;
	.reg .b64 	%rd<42>;

	ld.param.u64 	%rd13, [_Z5matchPfS_S_S_ill_param_0];
	ld.param.u64 	%rd14, [_Z5matchPfS_S_S_ill_param_1];
	ld.param.u64 	%rd15, [_Z5matchPfS_S_S_ill_param_2];
	ld.param.u64 	%rd16, [_Z5matchPfS_S_S_ill_param_3];
	ld.param.u32 	%r3, [_Z5matchPfS_S_S_ill_param_4];
	ld.param.u64 	%rd17, [_Z5matchPfS_S_S_ill_param_5];
	ld.param.u64 	%rd18, [_Z5matchPfS_S_S_ill_param_6];
	mov.u32 	%r4, %ctaid.x;
	mov.u32 	%r5, %ctaid.y;
	mov.u32 	%r6, %nctaid.x;
	mad.lo.s32 	%r7, %r5, %r6, %r4;
	mov.u32 	%r8, %ntid.x;
	mov.u32 	%r9, %ntid.y;
	mul.lo.s32 	%r10, %r8, %r9;
	mul.wide.u32 	%rd19, %r7, %r10;
	mov.u32 	%r11, %tid.y;
	mov.u32 	%r12, %tid.x;
	mad.lo.s32 	%r13, %r11, %r8, %r12;
	cvt.u64.u32 	%rd20, %r13;
	add.s64 	%rd1, %rd19, %rd20;
	or.b64  	%rd21, %rd1, %rd18;
	and.b64  	%rd22, %rd21, -4294967296;
	setp.ne.s64 	%p2, %rd22, 0;
	@%p2 bra 	$L__BB0_2;
	cvt.u32.u64 	%r14, %rd18;
	cvt.u32.u64 	%r15, %rd1;
	div.u32 	%r16, %r15, %r14;
	mul.lo.s32 	%r17, %r16, %r14;
	sub.s32 	%r18, %r15, %r17;
	cvt.u64.u32 	%rd40, %r16;
	cvt.u64.u32 	%rd41, %r18;
	bra.uni 	$L__BB0_3;
$L__BB0_2:
	div.s64 	%rd40, %rd1, %rd18;
	mul.lo.s64 	%rd23, %rd40, %rd18;
	sub.s64 	%rd41, %rd1, %rd23;
$L__BB0_3:
	mul.lo.s64 	%rd24, %rd18, %rd17;
	setp.ge.s64 	%p3, %rd1, %rd24;
	@%p3 bra 	$L__BB0_11;
	setp.lt.s32 	%p5, %r3, 1;
	mov.pred 	%p4, -1;
	mov.pred 	%p21, %p4;
	@%p5 bra 	$L__BB0_9;
	cvt.u64.u32 	%rd25, %r3;
	mul.lo.s64 	%rd8, %rd40, %rd25;
	shl.b32 	%r20, %r3, 1;
	cvt.u64.u32 	%rd26, %r20;
	mul.lo.s64 	%rd9, %rd41, %rd26;
	cvta.to.global.u64 	%rd10, %rd13;
	cvta.to.global.u64 	%rd11, %rd14;
	mov.b32 	%r22, 0;
	bra.uni 	$L__BB0_7;
$L__BB0_6:
	add.s32 	%r22, %r22, 1;
	setp.eq.s32 	%p15, %r22, %r3;
	mov.pred 	%p21, %p4;
	@%p15 bra 	$L__BB0_9;
$L__BB0_7:
	cvt.u64.u32 	%rd27, %r22;
	add.s64 	%rd28, %rd8, %rd27;
	shl.b64 	%rd29, %rd28, 2;
	add.s64 	%rd30, %rd10, %rd29;
	ld.global.f32 	%f2, [%rd30];
	shl.b32 	%r21, %r22, 1;
	cvt.u64.u32 	%rd31, %r21;
	add.s64 	%rd32, %rd9, %rd31;
	shl.b64 	%rd33, %rd32, 2;
	add.s64 	%rd12, %rd11, %rd33;
	ld.global.f32 	%f3, [%rd12];
	abs.f32 	%f5, %f3;
	setp.num.f32 	%p7, %f5, %f5;
	setp.leu.f32 	%p8, %f2, %f3;
	mov.pred 	%p21, 0;
	and.pred  	%p9, %p7, %p8;
	@%p9 bra 	$L__BB0_9;
	ld.global.f32 	%f6, [%rd12+4];
	abs.f32 	%f8, %f6;
	setp.nan.f32 	%p11, %f8, %f8;
	setp.lt.f32 	%p12, %f2, %f6;
	or.pred  	%p13, %p11, %p12;
	@%p13 bra 	$L__BB0_6;
$L__BB0_9:
	setp.lt.s64 	%p16, %rd40, %rd17;
	setp.gt.s64 	%p17, %rd18, -1;
	and.pred  	%p18, %p17, %p16;
	and.pred  	%p19, %p18, %p21;
	not.pred 	%p20, %p19;
	@%p20 bra 	$L__BB0_11;
	cvta.to.global.u64 	%rd34, %rd15;
	shl.b64 	%rd35, %rd40, 2;
	add.s64 	%rd36, %rd34, %rd35;
	cvta.to.global.u64 	%rd37, %rd16;
	shl.b64 	%rd38, %rd41, 2;
	add.s64 	%rd39, %rd37, %rd38;
	ld.global.f32 	%f9, [%rd39];
	atom.global.add.f32 	%f10, [%rd36], %f9;
$L__BB0_11:
	ret;

}


// ===== COMPILED SASS (sm_100) =====

	.target	sm_100

	.elftype	@"ET_EXEC"


//--------------------- .note.nv.tkinfo           --------------------------
	.section	.note.nv.tkinfo,"",@"SHT_NOTE"
	.sectionflags	@"SHF_NOTE_NV_TKINFO"
	.tkinfo
        /*0018*/ 	.word	0x00000002
        /*0030*/ 	.string	""
        /*0030*/ 	.string	"ptxas"
        /*0030*/ 	.string	"Cuda compilation tools, release 13.0, V13.0.88"
        /*0030*/ 	.string	"Build cuda_13.0.r13.0/compiler.36424714_0"
        /*0030*/ 	.string	"-arch sm_100 -m 64 "



//--------------------- .note.nv.cuinfo           --------------------------
	.section	.note.nv.cuinfo,"",@"SHT_NOTE"
	.sectionflags	@"SHF_NOTE_NV_CUINFO"
        /*0018*/ 	.short	0x0002
        /*001a*/ 	.short	0x0064
        /*001c*/ 	.short	0x0082
	.zero		2


//--------------------- .nv.info                  --------------------------
	.section	.nv.info,"",@"SHT_CUDA_INFO"
	.align	4


	//----- nvinfo : EIATTR_REGCOUNT
	.align		4
        /*0000*/ 	.byte	0x04, 0x2f
        /*0002*/ 	.short	(.L_1 - .L_0)
	.align		4
.L_0:
        /*0004*/ 	.word	index@(_Z5matchPfS_S_S_ill)
        /*0008*/ 	.word	0x00000014


	//----- nvinfo : EIATTR_FRAME_SIZE
	.align		4
.L_1:
        /*000c*/ 	.byte	0x04, 0x11
        /*000e*/ 	.short	(.L_3 - .L_2)
	.align		4
.L_2:
        /*0010*/ 	.word	index@($__internal_0_$__cuda_sm20_div_s64)
        /*0014*/ 	.word	0x00000000


	//----- nvinfo : EIATTR_FRAME_SIZE
	.align		4
.L_3:
        /*0018*/ 	.byte	0x04, 0x11
        /*001a*/ 	.short	(.L_5 - .L_4)
	.align		4
.L_4:
        /*001c*/ 	.word	index@(_Z5matchPfS_S_S_ill)
        /*0020*/ 	.word	0x00000000


	//----- nvinfo : EIATTR_MIN_STACK_SIZE
	.align		4
.L_5:
        /*0024*/ 	.byte	0x04, 0x12
        /*0026*/ 	.short	(.L_7 - .L_6)
	.align		4
.L_6:
        /*0028*/ 	.word	index@(_Z5matchPfS_S_S_ill)
        /*002c*/ 	.word	0x00000000
.L_7:


//--------------------- .nv.compat                --------------------------
	.section	.nv.compat,"",@"SHT_CUDA_COMPAT_INFO"
	.align	4
        /*0000*/ 	.byte	0x02, 0x09, 0x00, 0x00, 0x02, 0x02, 0x01, 0x00, 0x02, 0x05, 0x05, 0x00, 0x03, 0x07, 0x01, 0x01
        /*0010*/ 	.byte	0x02, 0x03, 0x00, 0x00, 0x02, 0x06, 0x01, 0x00, 0x04, 0x0b, 0x08, 0x00, 0x09, 0x00, 0x00, 0x00
        /*0020*/ 	.byte	0x00, 0x00, 0x00, 0x00


//--------------------- .nv.info._Z5matchPfS_S_S_ill --------------------------
	.section	.nv.info._Z5matchPfS_S_S_ill,"",@"SHT_CUDA_INFO"
	.sectionflags	@""
	.align	4


	//----- nvinfo : EIATTR_CUDA_API_VERSION
	.align		4
        /*0000*/ 	.byte	0x04, 0x37
        /*0002*/ 	.short	(.L_9 - .L_8)
.L_8:
        /*0004*/ 	.word	0x00000082


	//----- nvinfo : EIATTR_KPARAM_INFO
	.align		4
.L_9:
        /*0008*/ 	.byte	0x04, 0x17
        /*000a*/ 	.short	(.L_11 - .L_10)
.L_10:
        /*000c*/ 	.word	0x00000000
        /*0010*/ 	.short	0x0006
        /*0012*/ 	.short	0x0030
        /*0014*/ 	.byte	0x00, 0xf0, 0x21, 0x00


	//----- nvinfo : EIATTR_KPARAM_INFO
	.align		4
.L_11:
        /*0018*/ 	.byte	0x04, 0x17
        /*001a*/ 	.short	(.L_13 - .L_12)
.L_12:
        /*001c*/ 	.word	0x00000000
        /*0020*/ 	.short	0x0005
        /*0022*/ 	.short	0x0028
        /*0024*/ 	.byte	0x00, 0xf0, 0x21, 0x00


	//----- nvinfo : EIATTR_KPARAM_INFO
	.align		4
.L_13:
        /*0028*/ 	.byte	0x04, 0x17
        /*002a*/ 	.short	(.L_15 - .L_14)
.L_14:
        /*002c*/ 	.word	0x00000000
        /*0030*/ 	.short	0x0004
        /*0032*/ 	.short	0x0020
        /*0034*/ 	.byte	0x00, 0xf0, 0x11, 0x00


	//----- nvinfo : EIATTR_KPARAM_INFO
	.align		4
.L_15:
        /*0038*/ 	.byte	0x04, 0x17
        /*003a*/ 	.short	(.L_17 - .L_16)
.L_16:
        /*003c*/ 	.word	0x00000000
        /*0040*/ 	.short	0x0003
        /*0042*/ 	.short	0x0018
        /*0044*/ 	.byte	0x00, 0xf5, 0x21, 0x00


	//----- nvinfo : EIATTR_KPARAM_INFO
	.align		4
.L_17:
        /*0048*/ 	.byte	0x04, 0x17
        /*004a*/ 	.short	(.L_19 - .L_18)
.L_18:
        /*004c*/ 	.word	0x00000000
        /*0050*/ 	.short	0x0002
        /*0052*/ 	.short	0x0010
        /*0054*/ 	.byte	0x00, 0xf5, 0x21, 0x00


	//----- nvinfo : EIATTR_KPARAM_INFO
	.align		4
.L_19:
        /*0058*/ 	.byte	0x04, 0x17
        /*005a*/ 	.short	(.L_21 - .L_20)
.L_20:
        /*005c*/ 	.word	0x00000000
        /*0060*/ 	.short	0x0001
        /*0062*/ 	.short	0x0008
        /*0064*/ 	.byte	0x00, 0xf5, 0x21, 0x00


	//----- nvinfo : EIATTR_KPARAM_INFO
	.align		4
.L_21:
        /*0068*/ 	.byte	0x04, 0x17
        /*006a*/ 	.short	(.L_23 - .L_22)
.L_22:
        /*006c*/ 	.word	0x00000000
        /*0070*/ 	.short	0x0000
        /*0072*/ 	.short	0x0000
        /*0074*/ 	.byte	0x00, 0xf5, 0x21, 0x00


	//----- nvinfo : EIATTR_SPARSE_MMA_MASK
	.align		4
.L_23:
        /*0078*/ 	.byte	0x03, 0x50
        /*007a*/ 	.short	0x0000


	//----- nvinfo : EIATTR_MAXREG_COUNT
	.align		4
        /*007c*/ 	.byte	0x03, 0x1b
        /*007e*/ 	.short	0x00ff


	//----- nvinfo : EIATTR_MERCURY_ISA_VERSION
	.align		4
        /*0080*/ 	.byte	0x03, 0x5f
        /*0082*/ 	.short	0x0101


	//----- nvinfo : EIATTR_VRC_CTA_INIT_COUNT
	.align		4
        /*0084*/ 	.byte	0x02, 0x4a
	.zero		1
	.zero		1


	//----- nvinfo : EIATTR_EXIT_INSTR_OFFSETS
	.align		4
        /*0088*/ 	.byte	0x04, 0x1c
        /*008a*/ 	.short	(.L_25 - .L_24)


	//   ....[0]....
.L_24:
        /*008c*/ 	.word	0x00000420


	//   ....[1]....
        /*0090*/ 	.word	0x00000710


	//   ....[2]....
        /*0094*/ 	.word	0x00000790


	//----- nvinfo : EIATTR_CRS_STACK_SIZE
	.align		4
.L_25:
        /*0098*/ 	.byte	0x04, 0x1e
        /*009a*/ 	.short	(.L_27 - .L_26)
.L_26:
        /*009c*/ 	.word	0x00000000


	//----- nvinfo : EIATTR_CBANK_PARAM_SIZE
	.align		4
.L_27:
        /*00a0*/ 	.byte	0x03, 0x19
        /*00a2*/ 	.short	0x0038


	//----- nvinfo : EIATTR_PARAM_CBANK
	.align		4
        /*00a4*/ 	.byte	0x04, 0x0a
        /*00a6*/ 	.short	(.L_29 - .L_28)
	.align		4
.L_28:
        /*00a8*/ 	.word	index@(.nv.constant0._Z5matchPfS_S_S_ill)
        /*00ac*/ 	.short	0x0380
        /*00ae*/ 	.short	0x0038


	//----- nvinfo : EIATTR_SW_WAR
	.align		4
.L_29:
        /*00b0*/ 	.byte	0x04, 0x36
        /*00b2*/ 	.short	(.L_31 - .L_30)
.L_30:
        /*00b4*/ 	.word	0x00000008
.L_31:


//--------------------- .nv.callgraph             --------------------------
	.section	.nv.callgraph,"",@"SHT_CUDA_CALLGRAPH"
	.align	4
	.sectionentsize	8
	.align		4
        /*0000*/ 	.word	0x00000000
	.align		4
        /*0004*/ 	.word	0xffffffff
	.align		4
        /*0008*/ 	.word	0x00000000
	.align		4
        /*000c*/ 	.word	0xfffffffe
	.align		4
        /*0010*/ 	.word	0x00000000
	.align		4
        /*0014*/ 	.word	0xfffffffd
	.align		4
        /*0018*/ 	.word	0x00000000
	.align		4
        /*001c*/ 	.word	0xfffffffc


//--------------------- .text._Z5matchPfS_S_S_ill --------------------------
	.section	.text._Z5matchPfS_S_S_ill,"ax",@progbits
	.align	128
        .global         _Z5matchPfS_S_S_ill
        .type           _Z5matchPfS_S_S_ill,@function
        .size           _Z5matchPfS_S_S_ill,(.L_x_7 - _Z5matchPfS_S_S_ill)
        .other          _Z5matchPfS_S_S_ill,@"STO_CUDA_ENTRY STV_DEFAULT"
_Z5matchPfS_S_S_ill:
.text._Z5matchPfS_S_S_ill:
[----:B------:R-:W-:Y:S01]  /*0000*/  LDC R1, c[0x0][0x37c] ;  /* 0x0000df00ff017b82 */ /* 0x000fe20000000800 */
[----:B------:R-:W0:Y:S01]  /*0010*/  S2R R2, SR_TID.Y ;  /* 0x0000000000027919 */ /* 0x000e220000002200 */
[----:B------:R-:W1:Y:S06]  /*0020*/  LDCU UR6, c[0x0][0x370] ;  /* 0x00006e00ff0677ac */ /* 0x000e6c0008000800 */
[----:B------:R-:W-:Y:S01]  /*0030*/  S2UR UR4, SR_CTAID.X ;  /* 0x00000000000479c3 */ /* 0x000fe20000002500 */
[----:B------:R-:W-:Y:S01]  /*0040*/  BSSY.RECONVERGENT B0, `(.L_x_0) ;  /* 0x0000036000007945 */ /* 0x000fe20003800200 */
[----:B------:R-:W0:Y:S01]  /*0050*/  S2R R3, SR_TID.X ;  /* 0x0000000000037919 */ /* 0x000e220000002100 */
[----:B------:R-:W0:Y:S01]  /*0060*/  LDCU UR7, c[0x0][0x360] ;  /* 0x00006c00ff0777ac */ /* 0x000e220008000800 */
[----:B------:R-:W2:Y:S04]  /*0070*/  LDCU UR8, c[0x0][0x3b4] ;  /* 0x00007680ff0877ac */ /* 0x000ea80008000800 */
[----:B------:R-:W1:Y:S08]  /*0080*/  S2UR UR5, SR_CTAID.Y ;  /* 0x00000000000579c3 */ /* 0x000e700000002600 */
[----:B------:R-:W3:Y:S01]  /*0090*/  LDC R5, c[0x0][0x364] ;  /* 0x0000d900ff057b82 */ /* 0x000ee20000000800 */
[----:B--2---:R-:W-:Y:S01]  /*00a0*/  IMAD.U32 R13, RZ, RZ, UR8 ;  /* 0x00000008ff0d7e24 */ /* 0x004fe2000f8e00ff */
[----:B-1----:R-:W-:Y:S01]  /*00b0*/  UIMAD UR4, UR5, UR6, UR4 ;  /* 0x00000006050472a4 */ /* 0x002fe2000f8e0204 */
[----:B0-----:R-:W-:-:S02]  /*00c0*/  IMAD R2, R2, UR7, R3 ;  /* 0x0000000702027c24 */ /* 0x001fc4000f8e0203 */
[----:B------:R-:W-:Y:S02]  /*00d0*/  IMAD.MOV.U32 R3, RZ, RZ, RZ ;  /* 0x000000ffff037224 */ /* 0x000fe400078e00ff */
[----:B---3--:R-:W-:-:S04]  /*00e0*/  IMAD R5, R5, UR7, RZ ;  /* 0x0000000705057c24 */ /* 0x008fc8000f8e02ff */
[----:B------:R-:W-:-:S05]  /*00f0*/  IMAD.WIDE.U32 R2, R5, UR4, R2 ;  /* 0x0000000405027c25 */ /* 0x000fca000f8e0002 */
[----:B------:R-:W-:-:S04]  /*0100*/  LOP3.LUT R0, R3, R13, RZ, 0xfc, !PT ;  /* 0x0000000d03007212 */ /* 0x000fc800078efcff */
[----:B------:R-:W-:-:S13]  /*0110*/  ISETP.NE.U32.AND P0, PT, R0, RZ, PT ;  /* 0x000000ff0000720c */ /* 0x000fda0003f05070 */
[----:B------:R-:W-:Y:S05]  /*0120*/  @P0 BRA `(.L_x_1) ;  /* 0x0000000000640947 */ /* 0x000fea0003800000 */
[----:B------:R-:W0:Y:S02]  /*0130*/  LDCU UR4, c[0x0][0x3b0] ;  /* 0x00007600ff0477ac */ /* 0x000e240008000800 */
[----:B0-----:R-:W-:-:S04]  /*0140*/  IMAD.U32 R9, RZ, RZ, UR4 ;  /* 0x00000004ff097e24 */ /* 0x001fc8000f8e00ff */
[----:B------:R-:W0:Y:S01]  /*0150*/  I2F.U32.RP R0, R9 ;  /* 0x0000000900007306 */ /* 0x000e220000209000 */
[----:B------:R-:W-:-:S07]  /*0160*/  ISETP.NE.U32.AND P2, PT, R9, RZ, PT ;  /* 0x000000ff0900720c */ /* 0x000fce0003f45070 */
[----:B0-----:R-:W0:Y:S02]  /*0170*/  MUFU.RCP R0, R0 ;  /* 0x0000000000007308 */ /* 0x001e240000001000 */
[----:B0-----:R-:W-:-:S06]  /*0180*/  VIADD R4, R0, 0xffffffe ;  /* 0x0ffffffe00047836 */ /* 0x001fcc0000000000 */
[----:B------:R0:W1:Y:S02]  /*0190*/  F2I.FTZ.U32.TRUNC.NTZ R5, R4 ;  /* 0x0000000400057305 */ /* 0x000064000021f000 */
[----:B0-----:R-:W-:Y:S02]  /*01a0*/  IMAD.MOV.U32 R4, RZ, RZ, RZ ;  /* 0x000000ffff047224 */ /* 0x001fe400078e00ff */
[----:B-1----:R-:W-:-:S05]  /*01b0*/  IMAD R6, R5, R9, RZ ;  /* 0x0000000905067224 */ /* 0x002fca00078e02ff */
[----:B------:R-:W-:-:S05]  /*01c0*/  IADD3 R7, PT, PT, -R6, RZ, RZ ;  /* 0x000000ff06077210 */ /* 0x000fca0007ffe1ff */
[----:B------:R-:W-:-:S04]  /*01d0*/  IMAD.HI.U32 R5, R5, R7, R4 ;  /* 0x0000000705057227 */ /* 0x000fc800078e0004 */
[----:B------:R-:W-:Y:S02]  /*01e0*/  IMAD.MOV.U32 R7, RZ, RZ, RZ ;  /* 0x000000ffff077224 */ /* 0x000fe400078e00ff */
[----:B------:R-:W-:-:S04]  /*01f0*/  IMAD.HI.U32 R4, R5, R2, RZ ;  /* 0x0000000205047227 */ /* 0x000fc800078e00ff */
[----:B------:R-:W-:Y:S02]  /*0200*/  HFMA2 R5, -RZ, RZ, 0, 0 ;  /* 0x00000000ff057431 */ /* 0x000fe400000001ff */
[----:B------:R-:W-:-:S04]  /*0210*/  IMAD.MOV R6, RZ, RZ, -R4 ;  /* 0x000000ffff067224 */ /* 0x000fc800078e0a04 */
[----:B------:R-:W-:-:S05]  /*0220*/  IMAD R6, R9, R6, R2 ;  /* 0x0000000609067224 */ /* 0x000fca00078e0202 */
[----:B------:R-:W-:-:S13]  /*0230*/  ISETP.GE.U32.AND P0, PT, R6, R9, PT ;  /* 0x000000090600720c */ /* 0x000fda0003f06070 */
[----:B------:R-:W-:Y:S01]  /*0240*/  @P0 IMAD.IADD R6, R6, 0x1, -R9 ;  /* 0x0000000106060824 */ /* 0x000fe200078e0a09 */
[----:B------:R-:W-:-:S04]  /*0250*/  @P0 IADD3 R4, PT, PT, R4, 0x1, RZ ;  /* 0x0000000104040810 */ /* 0x000fc80007ffe0ff */
[----:B------:R-:W-:-:S13]  /*0260*/  ISETP.GE.U32.AND P1, PT, R6, R9, PT ;  /* 0x000000090600720c */ /* 0x000fda0003f26070 */
[----:B------:R-:W-:Y:S01]  /*0270*/  @P1 VIADD R4, R4, 0x1 ;  /* 0x0000000104041836 */ /* 0x000fe20000000000 */
[----:B------:R-:W-:-:S05]  /*0280*/  @!P2 LOP3.LUT R4, RZ, R9, RZ, 0x33, !PT ;  /* 0x00000009ff04a212 */ /* 0x000fca00078e33ff */
[----:B------:R-:W-:-:S04]  /*0290*/  IMAD.MOV R0, RZ, RZ, -R4 ;  /* 0x000000ffff007224 */ /* 0x000fc800078e0a04 */
[----:B------:R-:W-:Y:S01]  /*02a0*/  IMAD R0, R9, R0, R2 ;  /* 0x0000000009007224 */ /* 0x000fe200078e0202 */
[----:B------:R-:W-:Y:S06]  /*02b0*/  BRA `(.L_x_2) ;  /* 0x0000000000387947 */ /* 0x000fec0003800000 */
.L_x_1:
[----:B------:R-:W-:-:S07]  /*02c0*/  MOV R0, 0x2e0 ;  /* 0x000002e000007802 */ /* 0x000fce0000000f00 */
[----:B------:R-:W-:Y:S05]  /*02d0*/  CALL.REL.NOINC `($__internal_0_$__cuda_sm20_div_s64) ;  /* 0x0000000400307944 */ /* 0x000fea0003c00000 */
[----:B------:R-:W0:Y:S01]  /*02e0*/  LDCU.64 UR4, c[0x0][0x3b0] ;  /* 0x00007600ff0477ac */ /* 0x000e220008000a00 */
[----:B------:R-:W-:-:S05]  /*02f0*/  IADD3 R7, P0, PT, RZ, -R6, RZ ;  /* 0x80000006ff077210 */ /* 0x000fca0007f1e0ff */
[----:B------:R-:W-:Y:S02]  /*0300*/  IMAD.X R0, RZ, RZ, ~R11, P0 ;  /* 0x000000ffff007224 */ /* 0x000fe400000e0e0b */
[----:B0-----:R-:W-:Y:S02]  /*0310*/  IMAD.U32 R9, RZ, RZ, UR4 ;  /* 0x00000004ff097e24 */ /* 0x001fe4000f8e00ff */
[----:B------:R-:W-:Y:S02]  /*0320*/  IMAD.U32 R13, RZ, RZ, UR5 ;  /* 0x00000005ff0d7e24 */ /* 0x000fe4000f8e00ff */
[-C--:B------:R-:W-:Y:S02]  /*0330*/  IMAD R0, R0, R9.reuse, RZ ;  /* 0x0000000900007224 */ /* 0x080fe400078e02ff */
[----:B------:R-:W-:-:S04]  /*0340*/  IMAD.WIDE.U32 R4, R7, R9, R2 ;  /* 0x0000000907047225 */ /* 0x000fc800078e0002 */
[----:B------:R-:W-:Y:S01]  /*0350*/  IMAD R7, R7, R13, R0 ;  /* 0x0000000d07077224 */ /* 0x000fe200078e0200 */
[----:B------:R-:W-:Y:S01]  /*0360*/  MOV R0, R4 ;  /* 0x0000000400007202 */ /* 0x000fe20000000f00 */
[----:B------:R-:W-:Y:S02]  /*0370*/  IMAD.MOV.U32 R4, RZ, RZ, R6 ;  /* 0x000000ffff047224 */ /* 0x000fe400078e0006 */
[----:B------:R-:W-:Y:S02]  /*0380*/  IMAD.IADD R7, R5, 0x1, R7 ;  /* 0x0000000105077824 */ /* 0x000fe400078e0207 */
[----:B------:R-:W-:-:S07]  /*0390*/  IMAD.MOV.U32 R5, RZ, RZ, R11 ;  /* 0x000000ffff057224 */ /* 0x000fce00078e000b */
.L_x_2:
[----:B------:R-:W-:Y:S05]  /*03a0*/  BSYNC.RECONVERGENT B0 ;  /* 0x0000000000007941 */ /* 0x000fea0003800200 */
.L_x_0:
[----:B------:R-:W0:Y:S02]  /*03b0*/  LDCU.64 UR4, c[0x0][0x3a8] ;  /* 0x00007500ff0477ac */ /* 0x000e240008000a00 */
[----:B0-----:R-:W-:Y:S02]  /*03c0*/  IMAD R6, R13, UR4, RZ ;  /* 0x000000040d067c24 */ /* 0x001fe4000f8e02ff */
[----:B------:R-:W-:-:S04]  /*03d0*/  IMAD.WIDE.U32 R10, R9, UR4, RZ ;  /* 0x00000004090a7c25 */ /* 0x000fc8000f8e00ff */
[----:B------:R-:W-:Y:S01]  /*03e0*/  IMAD R9, R9, UR5, R6 ;  /* 0x0000000509097c24 */ /* 0x000fe2000f8e0206 */
[----:B------:R-:W-:-:S04]  /*03f0*/  ISETP.GE.U32.AND P0, PT, R2, R10, PT ;  /* 0x0000000a0200720c */ /* 0x000fc80003f06070 */
[----:B------:R-:W-:-:S04]  /*0400*/  IADD3 R11, PT, PT, R11, R9, RZ ;  /* 0x000000090b0b7210 */ /* 0x000fc80007ffe0ff */
[----:B------:R-:W-:-:S13]  /*0410*/  ISETP.GE.AND.EX P0, PT, R3, R11, PT, P0 ;  /* 0x0000000b0300720c */ /* 0x000fda0003f06300 */
[----:B------:R-:W-:Y:S05]  /*0420*/  @P0 EXIT ;  /* 0x000000000000094d */ /* 0x000fea0003800000 */
[----:B------:R-:W0:Y:S01]  /*0430*/  LDCU UR5, c[0x0][0x3a0] ;  /* 0x00007400ff0577ac */ /* 0x000e220008000800 */
[----:B------:R-:W-:Y:S01]  /*0440*/  PLOP3.LUT P0, PT, PT, PT, PT, 0x80, 0x8 ;  /* 0x000000000008781c */ /* 0x000fe20003f0f070 */
[----:B------:R-:W1:Y:S01]  /*0450*/  LDCU.64 UR6, c[0x0][0x358] ;  /* 0x00006b00ff0677ac */ /* 0x000e620008000a00 */
[----:B0-----:R-:W-:-:S09]  /*0460*/  UISETP.GE.AND UP0, UPT, UR5, 0x1, UPT ;  /* 0x000000010500788c */ /* 0x001fd2000bf06270 */
[----:B-1----:R-:W-:Y:S05]  /*0470*/  BRA.U !UP0, `(.L_x_3) ;  /* 0x0000000108887547 */ /* 0x002fea000b800000 */
[----:B------:R-:W-:Y:S02]  /*0480*/  USHF.L.U32 UR4, UR5, 0x1, URZ ;  /* 0x0000000105047899 */ /* 0x000fe400080006ff */
[----:B------:R-:W-:Y:S01]  /*0490*/  IMAD R11, R5, UR5, RZ ;  /* 0x00000005050b7c24 */ /* 0x000fe2000f8e02ff */
[----:B------:R-:W-:Y:S01]  /*04a0*/  BSSY.RECONVERGENT B0, `(.L_x_3) ;  /* 0x000001f000007945 */ /* 0x000fe20003800200 */
[----:B------:R-:W-:Y:S01]  /*04b0*/  IMAD.WIDE.U32 R8, R4, UR5, RZ ;  /* 0x0000000504087c25 */ /* 0x000fe2000f8e00ff */
[----:B------:R-:W0:Y:S03]  /*04c0*/  LDCU UR12, c[0x0][0x3a0] ;  /* 0x00007400ff0c77ac */ /* 0x000e260008000800 */
[----:B------:R-:W-:Y:S01]  /*04d0*/  IMAD R13, R7, UR4, RZ ;  /* 0x00000004070d7c24 */ /* 0x000fe2000f8e02ff */
[----:B------:R-:W1:Y:S01]  /*04e0*/  LDCU.128 UR8, c[0x0][0x380] ;  /* 0x00007000ff0877ac */ /* 0x000e620008000c00 */
[----:B------:R-:W-:-:S04]  /*04f0*/  IMAD.WIDE.U32 R2, R0, UR4, RZ ;  /* 0x0000000400027c25 */ /* 0x000fc8000f8e00ff */
[----:B------:R-:W-:Y:S02]  /*0500*/  IMAD.MOV.U32 R15, RZ, RZ, RZ ;  /* 0x000000ffff0f7224 */ /* 0x000fe400078e00ff */
[----:B------:R-:W-:Y:S02]  /*0510*/  IMAD.IADD R16, R9, 0x1, R11 ;  /* 0x0000000109107824 */ /* 0x000fe400078e020b */
[----:B------:R-:W-:-:S07]  /*0520*/  IMAD.IADD R17, R3, 0x1, R13 ;  /* 0x0000000103117824 */ /* 0x000fce00078e020d */
.L_x_5:
[C---:B------:R-:W-:Y:S02]  /*0530*/  IADD3 R13, P0, PT, R15.reuse, R8, RZ ;  /* 0x000000080f0d7210 */ /* 0x040fe40007f1e0ff */
[----:B------:R-:W-:Y:S02]  /*0540*/  LEA R6, P1, R15, R2, 0x1 ;  /* 0x000000020f067211 */ /* 0x000fe400078208ff */
[----:B------:R-:W-:Y:S02]  /*0550*/  IADD3.X R14, PT, PT, RZ, R16, RZ, P0, !PT ;  /* 0x00000010ff0e7210 */ /* 0x000fe400007fe4ff */
[C---:B-1----:R-:W-:Y:S01]  /*0560*/  LEA R12, P0, R13.reuse, UR8, 0x2 ;  /* 0x000000080d0c7c11 */ /* 0x042fe2000f8010ff */
[----:B------:R-:W-:Y:S01]  /*0570*/  IMAD.X R11, RZ, RZ, R17, P1 ;  /* 0x000000ffff0b7224 */ /* 0x000fe200008e0611 */
[----:B------:R-:W-:Y:S02]  /*0580*/  LEA R10, P1, R6, UR10, 0x2 ;  /* 0x0000000a060a7c11 */ /* 0x000fe4000f8210ff */
[----:B------:R-:W-:-:S02]  /*0590*/  LEA.HI.X R13, R13, UR9, R14, 0x2, P0 ;  /* 0x000000090d0d7c11 */ /* 0x000fc400080f140e */
[----:B------:R-:W-:-:S04]  /*05a0*/  LEA.HI.X R11, R6, UR11, R11, 0x2, P1 ;  /* 0x0000000b060b7c11 */ /* 0x000fc800088f140b */
[----:B------:R-:W2:Y:S04]  /*05b0*/  LDG.E R13, desc[UR6][R12.64] ;  /* 0x000000060c0d7981 */ /* 0x000ea8000c1e1900 */
[----:B------:R-:W2:Y:S01]  /*05c0*/  LDG.E R6, desc[UR6][R10.64] ;  /* 0x000000060a067981 */ /* 0x000ea2000c1e1900 */
[----:B------:R-:W-:Y:S02]  /*05d0*/  PLOP3.LUT P0, PT, PT, PT, PT, 0x8, 0x80 ;  /* 0x000000000080781c */ /* 0x000fe40003f0e170 */
[-C--:B--2---:R-:W-:Y:S02]  /*05e0*/  FSETP.GT.AND P1, PT, R13, R6.reuse, PT ;  /* 0x000000060d00720b */ /* 0x084fe40003f24000 */
[----:B------:R-:W-:-:S13]  /*05f0*/  FSETP.NUM.AND P2, PT, |R6|, |R6|, PT ;  /* 0x400000060600720b */ /* 0x000fda0003f47200 */
[----:B------:R-:W-:Y:S05]  /*0600*/  @!P1 BRA P2, `(.L_x_4) ;  /* 0x0000000000209947 */ /* 0x000fea0001000000 */
[----:B------:R-:W2:Y:S02]  /*0610*/  LDG.E R10, desc[UR6][R10.64+0x4] ;  /* 0x000004060a0a7981 */ /* 0x000ea4000c1e1900 */
[----:B--2---:R-:W-:-:S04]  /*0620*/  FSETP.GEU.AND P1, PT, R13, R10, PT ;  /* 0x0000000a0d00720b */ /* 0x004fc80003f2e000 */
[----:B------:R-:W-:-:S13]  /*0630*/  FSETP.NAN.OR P1, PT, |R10|, |R10|, !P1 ;  /* 0x4000000a0a00720b */ /* 0x000fda0004f28600 */
[----:B------:R-:W-:Y:S05]  /*0640*/  @!P1 BRA `(.L_x_4) ;  /* 0x0000000000109947 */ /* 0x000fea0003800000 */
[----:B------:R-:W-:-:S05]  /*0650*/  VIADD R15, R15, 0x1 ;  /* 0x000000010f0f7836 */ /* 0x000fca0000000000 */
[----:B0-----:R-:W-:-:S13]  /*0660*/  ISETP.NE.AND P0, PT, R15, UR12, PT ;  /* 0x0000000c0f007c0c */ /* 0x001fda000bf05270 */
[----:B------:R-:W-:Y:S05]  /*0670*/  @P0 BRA `(.L_x_5) ;  /* 0xfffffffc00ac0947 */ /* 0x000fea000383ffff */
[----:B------:R-:W-:-:S13]  /*0680*/  PLOP3.LUT P0, PT, PT, PT, PT, 0x80, 0x8 ;  /* 0x000000000008781c */ /* 0x000fda0003f0f070 */
.L_x_4:
[----:B0-----:R-:W-:Y:S05]  /*0690*/  BSYNC.RECONVERGENT B0 ;  /* 0x0000000000007941 */ /* 0x001fea0003800200 */
.L_x_3:
[----:B------:R-:W0:Y:S01]  /*06a0*/  LDC.64 R2, c[0x0][0x3b0] ;  /* 0x0000ec00ff027b82 */ /* 0x000e220000000a00 */
[----:B------:R-:W1:Y:S02]  /*06b0*/  LDCU.64 UR4, c[0x0][0x3a8] ;  /* 0x00007500ff0477ac */ /* 0x000e640008000a00 */
[----:B-1----:R-:W-:-:S04]  /*06c0*/  ISETP.GE.U32.AND P1, PT, R4, UR4, PT ;  /* 0x0000000404007c0c */ /* 0x002fc8000bf26070 */
[----:B------:R-:W-:Y:S02]  /*06d0*/  ISETP.GE.AND.EX P1, PT, R5, UR5, PT, P1 ;  /* 0x0000000505007c0c */ /* 0x000fe4000bf26310 */
[----:B0-----:R-:W-:-:S04]  /*06e0*/  ISETP.GT.U32.AND P2, PT, R2, -0x1, PT ;  /* 0xffffffff0200780c */ /* 0x001fc80003f44070 */
[----:B------:R-:W-:-:S04]  /*06f0*/  ISETP.GT.AND.EX P1, PT, R3, -0x1, !P1, P2 ;  /* 0xffffffff0300780c */ /* 0x000fc80004f24320 */
[----:B------:R-:W-:-:S13]  /*0700*/  PLOP3.LUT P0, PT, P1, P0, PT, 0x80, 0x8 ;  /* 0x000000000008781c */ /* 0x000fda0000f01070 */
[----:B------:R-:W-:Y:S05]  /*0710*/  @!P0 EXIT ;  /* 0x000000000000894d */ /* 0x000fea0003800000 */
[----:B------:R-:W0:Y:S02]  /*0720*/  LDCU.128 UR8, c[0x0][0x390] ;  /* 0x00007200ff0877ac */ /* 0x000e240008000c00 */
[----:B0-----:R-:W-:-:S04]  /*0730*/  LEA R2, P0, R0, UR10, 0x2 ;  /* 0x0000000a00027c11 */ /* 0x001fc8000f8010ff */
[----:B------:R-:W-:-:S06]  /*0740*/  LEA.HI.X R3, R0, UR11, R7, 0x2, P0 ;  /* 0x0000000b00037c11 */ /* 0x000fcc00080f1407 */
[----:B------:R-:W2:Y:S01]  /*0750*/  LDG.E R3, desc[UR6][R2.64] ;  /* 0x0000000602037981 */ /* 0x000ea2000c1e1900 */
[----:B------:R-:W-:-:S04]  /*0760*/  LEA R6, P0, R4, UR8, 0x2 ;  /* 0x0000000804067c11 */ /* 0x000fc8000f8010ff */
[----:B------:R-:W-:-:S05]  /*0770*/  LEA.HI.X R7, R4, UR9, R5, 0x2, P0 ;  /* 0x0000000904077c11 */ /* 0x000fca00080f1405 */
[----:B--2---:R-:W-:Y:S01]  /*0780*/  REDG.E.ADD.F32.FTZ.RN.STRONG.GPU desc[UR6][R6.64], R3 ;  /* 0x00000003060079a6 */ /* 0x004fe2000c12f306 */
[----:B------:R-:W-:Y:S05]  /*0790*/  EXIT ;  /* 0x000000000000794d */ /* 0x000fea0003800000 */
        .weak           $__internal_0_$__cuda_sm20_div_s64
        .type           $__internal_0_$__cuda_sm20_div_s64,@function
        .size           $__internal_0_$__cuda_sm20_div_s64,(.L_x_7 - $__internal_0_$__cuda_sm20_div_s64)
$__internal_0_$__cuda_sm20_div_s64:
[----:B------:R-:W0:Y:S01]  /*07a0*/  LDCU.64 UR6, c[0x0][0x3b0] ;  /* 0x00007600ff0677ac */ /* 0x000e220008000a00 */
[----:B------:R-:W-:Y:S01]  /*07b0*/  ISETP.GE.AND P3, PT, R3, RZ, PT ;  /* 0x000000ff0300720c */ /* 0x000fe20003f66270 */
[----:B0-----:R-:W-:Y:S02]  /*07c0*/  UIADD3 UR4, UP1, UPT, URZ, -UR6, URZ ;  /* 0x80000006ff047290 */ /* 0x001fe4000ff3e0ff */
[----:B------:R-:W-:Y:S02]  /*07d0*/  UISETP.GE.AND UP0, UPT, UR7, URZ, UPT ;  /* 0x000000ff0700728c */ /* 0x000fe4000bf06270 */
[----:B------:R-:W-:Y:S02]  /*07e0*/  UIADD3.X UR5, UPT, UPT, URZ, ~UR7, URZ, UP1, !UPT ;  /* 0x80000007ff057290 */ /* 0x000fe40008ffe4ff */
[----:B------:R-:W-:Y:S02]  /*07f0*/  USEL UR4, UR4, UR6, !UP0 ;  /* 0x0000000604047287 */ /* 0x000fe4000c000000 */
[----:B------:R-:W-:-:S09]  /*0800*/  USEL UR5, UR5, UR7, !UP0 ;  /* 0x0000000705057287 */ /* 0x000fd2000c000000 */
[----:B------:R-:W0:Y:S08]  /*0810*/  I2F.U64.RP R8, UR4 ;  /* 0x0000000400087d12 */ /* 0x000e300008309000 */
[----:B0-----:R-:W0:Y:S02]  /*0820*/  MUFU.RCP R8, R8 ;  /* 0x0000000800087308 */ /* 0x001e240000001000 */
[----:B0-----:R-:W-:-:S06]  /*0830*/  VIADD R4, R8, 0x1ffffffe ;  /* 0x1ffffffe08047836 */ /* 0x001fcc0000000000 */
[----:B------:R-:W0:Y:S02]  /*0840*/  F2I.U64.TRUNC R4, R4 ;  /* 0x0000000400047311 */ /* 0x000e24000020d800 */
[----:B0-----:R-:W-:-:S04]  /*0850*/  IMAD.WIDE.U32 R6, R4, UR4, RZ ;  /* 0x0000000404067c25 */ /* 0x001fc8000f8e00ff */
[----:B------:R-:W-:Y:S01]  /*0860*/  IMAD R7, R4, UR5, R7 ;  /* 0x0000000504077c24 */ /* 0x000fe2000f8e0207 */
[----:B------:R-:W-:-:S03]  /*0870*/  IADD3 R9, P0, PT, RZ, -R6, RZ ;  /* 0x80000006ff097210 */ /* 0x000fc60007f1e0ff */
[----:B------:R-:W-:Y:S02]  /*0880*/  IMAD R7, R5, UR4, R7 ;  /* 0x0000000405077c24 */ /* 0x000fe4000f8e0207 */
[----:B------:R-:W-:-:S03]  /*0890*/  IMAD.HI.U32 R6, R4, R9, RZ ;  /* 0x0000000904067227 */ /* 0x000fc600078e00ff */
[----:B------:R-:W-:Y:S01]  /*08a0*/  IADD3.X R11, PT, PT, RZ, ~R7, RZ, P0, !PT ;  /* 0x80000007ff0b7210 */ /* 0x000fe200007fe4ff */
[----:B------:R-:W-:-:S04]  /*08b0*/  IMAD.MOV.U32 R7, RZ, RZ, R4 ;  /* 0x000000ffff077224 */ /* 0x000fc800078e0004 */
[----:B------:R-:W-:-:S04]  /*08c0*/  IMAD.WIDE.U32 R6, P0, R4, R11, R6 ;  /* 0x0000000b04067225 */ /* 0x000fc80007800006 */
[C---:B------:R-:W-:Y:S02]  /*08d0*/  IMAD R13, R5.reuse, R11, RZ ;  /* 0x0000000b050d7224 */ /* 0x040fe400078e02ff */
[----:B------:R-:W-:-:S04]  /*08e0*/  IMAD.HI.U32 R6, P1, R5, R9, R6 ;  /* 0x0000000905067227 */ /* 0x000fc80007820006 */
[----:B------:R-:W-:Y:S01]  /*08f0*/  IMAD.HI.U32 R11, R5, R11, RZ ;  /* 0x0000000b050b7227 */ /* 0x000fe200078e00ff */
[----:B------:R-:W-:-:S03]  /*0900*/  IADD3 R7, P2, PT, R13, R6, RZ ;  /* 0x000000060d077210 */ /* 0x000fc60007f5e0ff */
[----:B------:R-:W-:Y:S01]  /*0910*/  IMAD.X R6, R11, 0x1, R5, P0 ;  /* 0x000000010b067824 */ /* 0x000fe200000e0605 */
[----:B------:R-:W-:Y:S01]  /*0920*/  IADD3 R11, P4, PT, RZ, -R2, RZ ;  /* 0x80000002ff0b7210 */ /* 0x000fe20007f9e0ff */
[----:B------:R-:W-:-:S03]  /*0930*/  IMAD.WIDE.U32 R4, R7, UR4, RZ ;  /* 0x0000000407047c25 */ /* 0x000fc6000f8e00ff */
[----:B------:R-:W-:Y:S01]  /*0940*/  IADD3.X R9, PT, PT, RZ, RZ, R6, P2, P1 ;  /* 0x000000ffff097210 */ /* 0x000fe200017e2406 */
[----:B------:R-:W-:Y:S01]  /*0950*/  IMAD R6, R7, UR5, R5 ;  /* 0x0000000507067c24 */ /* 0x000fe2000f8e0205 */
[----:B------:R-:W-:Y:S02]  /*0960*/  IADD3 R5, P0, PT, RZ, -R4, RZ ;  /* 0x80000004ff057210 */ /* 0x000fe40007f1e0ff */
[----:B------:R-:W-:Y:S01]  /*0970*/  SEL R11, R11, R2, !P3 ;  /* 0x000000020b0b7207 */ /* 0x000fe20005800000 */
[----:B------:R-:W-:Y:S02]  /*0980*/  IMAD R4, R9, UR4, R6 ;  /* 0x0000000409047c24 */ /* 0x000fe4000f8e0206 */
[----:B------:R-:W-:-:S04]  /*0990*/  IMAD.HI.U32 R6, R7, R5, RZ ;  /* 0x0000000507067227 */ /* 0x000fc800078e00ff */
[----:B------:R-:W-:-:S04]  /*09a0*/  IMAD.X R4, RZ, RZ, ~R4, P0 ;  /* 0x000000ffff047224 */ /* 0x000fc800000e0e04 */
[----:B------:R-:W-:-:S04]  /*09b0*/  IMAD.WIDE.U32 R6, P0, R7, R4, R6 ;  /* 0x0000000407067225 */ /* 0x000fc80007800006 */
[----:B------:R-:W-:Y:S01]  /*09c0*/  IMAD.HI.U32 R7, P1, R9, R5, R6 ;  /* 0x0000000509077227 */ /* 0x000fe20007820006 */
[----:B------:R-:W-:-:S03]  /*09d0*/  IADD3.X R5, PT, PT, RZ, ~R3, RZ, P4, !PT ;  /* 0x80000003ff057210 */ /* 0x000fc600027fe4ff */
[-C--:B------:R-:W-:Y:S01]  /*09e0*/  IMAD R6, R9, R4.reuse, RZ ;  /* 0x0000000409067224 */ /* 0x080fe200078e02ff */
[----:B------:R-:W-:Y:S01]  /*09f0*/  SEL R10, R5, R3, !P3 ;  /* 0x00000003050a7207 */ /* 0x000fe20005800000 */
[----:B------:R-:W-:-:S03]  /*0a00*/  IMAD.HI.U32 R4, R9, R4, RZ ;  /* 0x0000000409047227 */ /* 0x000fc600078e00ff */
[----:B------:R-:W-:Y:S01]  /*0a10*/  IADD3 R7, P2, PT, R6, R7, RZ ;  /* 0x0000000706077210 */ /* 0x000fe20007f5e0ff */
[----:B------:R-:W-:Y:S02]  /*0a20*/  IMAD.X R9, R4, 0x1, R9, P0 ;  /* 0x0000000104097824 */ /* 0x000fe400000e0609 */
[----:B------:R-:W-:Y:S02]  /*0a30*/  IMAD.MOV.U32 R5, RZ, RZ, RZ ;  /* 0x000000ffff057224 */ /* 0x000fe400078e00ff */
[----:B------:R-:W-:Y:S01]  /*0a40*/  IMAD.HI.U32 R4, R7, R11, RZ ;  /* 0x0000000b07047227 */ /* 0x000fe200078e00ff */
[----:B------:R-:W-:-:S03]  /*0a50*/  IADD3.X R9, PT, PT, RZ, RZ, R9, P2, P1 ;  /* 0x000000ffff097210 */ /* 0x000fc600017e2409 */
[----:B------:R-:W-:-:S04]  /*0a60*/  IMAD.WIDE.U32 R4, R7, R10, R4 ;  /* 0x0000000a07047225 */ /* 0x000fc800078e0004 */
[C---:B------:R-:W-:Y:S02]  /*0a70*/  IMAD R7, R9.reuse, R10, RZ ;  /* 0x0000000a09077224 */ /* 0x040fe400078e02ff */
[----:B------:R-:W-:-:S04]  /*0a80*/  IMAD.HI.U32 R4, P0, R9, R11, R4 ;  /* 0x0000000b09047227 */ /* 0x000fc80007800004 */
[----:B------:R-:W-:Y:S01]  /*0a90*/  IMAD.HI.U32 R6, R9, R10, RZ ;  /* 0x0000000a09067227 */ /* 0x000fe200078e00ff */
[----:B------:R-:W-:-:S03]  /*0aa0*/  IADD3 R7, P1, PT, R7, R4, RZ ;  /* 0x0000000407077210 */ /* 0x000fc60007f3e0ff */
[----:B------:R-:W-:Y:S02]  /*0ab0*/  IMAD.X R6, RZ, RZ, R6, P0 ;  /* 0x000000ffff067224 */ /* 0x000fe400000e0606 */
[----:B------:R-:W-:-:S03]  /*0ac0*/  IMAD.WIDE.U32 R4, R7, UR4, RZ ;  /* 0x0000000407047c25 */ /* 0x000fc6000f8e00ff */
[----:B------:R-:W-:Y:S01]  /*0ad0*/  IADD3.X R6, PT, PT, RZ, R6, RZ, P1, !PT ;  /* 0x00000006ff067210 */ /* 0x000fe20000ffe4ff */
[C---:B------:R-:W-:Y:S01]  /*0ae0*/  IMAD R5, R7.reuse, UR5, R5 ;  /* 0x0000000507057c24 */ /* 0x040fe2000f8e0205 */
[----:B------:R-:W-:Y:S02]  /*0af0*/  IADD3 R11, P1, PT, -R4, R11, RZ ;  /* 0x0000000b040b7210 */ /* 0x000fe40007f3e1ff */
[----:B------:R-:W-:Y:S01]  /*0b00*/  IADD3 R4, P2, PT, R7, 0x1, RZ ;  /* 0x0000000107047810 */ /* 0x000fe20007f5e0ff */
[----:B------:R-:W-:Y:S01]  /*0b10*/  IMAD R5, R6, UR4, R5 ;  /* 0x0000000406057c24 */ /* 0x000fe2000f8e0205 */
[----:B------:R-:W-:-:S03]  /*0b20*/  ISETP.GE.U32.AND P0, PT, R11, UR4, PT ;  /* 0x000000040b007c0c */ /* 0x000fc6000bf06070 */
[----:B------:R-:W-:Y:S01]  /*0b30*/  IMAD.X R10, R10, 0x1, ~R5, P1 ;  /* 0x000000010a0a7824 */ /* 0x000fe200008e0e05 */
[----:B------:R-:W-:Y:S01]  /*0b40*/  IADD3 R8, P1, PT, R11, -UR4, RZ ;  /* 0x800000040b087c10 */ /* 0x000fe2000ff3e0ff */
[----:B------:R-:W-:-:S03]  /*0b50*/  IMAD.X R5, RZ, RZ, R6, P2 ;  /* 0x000000ffff057224 */ /* 0x000fc600010e0606 */
[C---:B------:R-:W-:Y:S02]  /*0b60*/  ISETP.GE.U32.AND.EX P0, PT, R10.reuse, UR5, PT, P0 ;  /* 0x000000050a007c0c */ /* 0x040fe4000bf06100 */
[----:B------:R-:W-:Y:S02]  /*0b70*/  IADD3.X R9, PT, PT, R10, ~UR5, RZ, P1, !PT ;  /* 0x800000050a097c10 */ /* 0x000fe40008ffe4ff */
[----:B------:R-:W-:Y:S02]  /*0b80*/  SEL R8, R8, R11, P0 ;  /* 0x0000000b08087207 */ /* 0x000fe40000000000 */
[----:B------:R-:W-:Y:S02]  /*0b90*/  SEL R7, R4, R7, P0 ;  /* 0x0000000704077207 */ /* 0x000fe40000000000 */
[----:B------:R-:W-:Y:S02]  /*0ba0*/  SEL R9, R9, R10, P0 ;  /* 0x0000000a09097207 */ /* 0x000fe40000000000 */
[----:B------:R-:W-:-:S02]  /*0bb0*/  ISETP.GE.U32.AND P1, PT, R8, UR4, PT ;  /* 0x0000000408007c0c */ /* 0x000fc4000bf26070 */
[----:B------:R-:W-:Y:S02]  /*0bc0*/  SEL R4, R5, R6, P0 ;  /* 0x0000000605047207 */ /* 0x000fe40000000000 */
[----:B------:R-:W-:Y:S02]  /*0bd0*/  IADD3 R6, P2, PT, R7, 0x1, RZ ;  /* 0x0000000107067810 */ /* 0x000fe40007f5e0ff */
[----:B------:R-:W-:-:S03]  /*0be0*/  ISETP.GE.U32.AND.EX P0, PT, R9, UR5, PT, P1 ;  /* 0x0000000509007c0c */ /* 0x000fc6000bf06110 */
[----:B------:R-:W-:Y:S01]  /*0bf0*/  IMAD.X R11, RZ, RZ, R4, P2 ;  /* 0x000000ffff0b7224 */ /* 0x000fe200010e0604 */
[----:B------:R-:W-:Y:S02]  /*0c00*/  SEL R6, R6, R7, P0 ;  /* 0x0000000706067207 */ /* 0x000fe40000000000 */
[----:B------:R-:W-:Y:S02]  /*0c10*/  LOP3.LUT R7, R3, UR7, RZ, 0x3c, !PT ;  /* 0x0000000703077c12 */ /* 0x000fe4000f8e3cff */
[----:B------:R-:W-:Y:S02]  /*0c20*/  SEL R11, R11, R4, P0 ;  /* 0x000000040b0b7207 */ /* 0x000fe40000000000 */
[----:B------:R-:W-:Y:S02]  /*0c30*/  IADD3 R5, P2, PT, RZ, -R6, RZ ;  /* 0x80000006ff057210 */ /* 0x000fe40007f5e0ff */
[----:B------:R-:W-:Y:S02]  /*0c40*/  ISETP.GE.AND P1, PT, R7, RZ, PT ;  /* 0x000000ff0700720c */ /* 0x000fe40003f26270 */
[----:B------:R-:W-:-:S02]  /*0c50*/  IADD3.X R4, PT, PT, RZ, ~R11, RZ, P2, !PT ;  /* 0x8000000bff047210 */ /* 0x000fc400017fe4ff */
[----:B------:R-:W-:Y:S02]  /*0c60*/  ISETP.NE.U32.AND P0, PT, RZ, UR6, PT ;  /* 0x00000006ff007c0c */ /* 0x000fe4000bf05070 */
[----:B------:R-:W-:Y:S01]  /*0c70*/  SEL R6, R5, R6, !P1 ;  /* 0x0000000605067207 */ /* 0x000fe20004800000 */
[----:B------:R-:W-:Y:S01]  /*0c80*/  IMAD.MOV.U32 R5, RZ, RZ, 0x0 ;  /* 0x00000000ff057424 */ /* 0x000fe200078e00ff */
[----:B------:R-:W-:Y:S01]  /*0c90*/  SEL R11, R4, R11, !P1 ;  /* 0x0000000b040b7207 */ /* 0x000fe20004800000 */
[----:B------:R-:W-:Y:S01]  /*0ca0*/  IMAD.MOV.U32 R4, RZ, RZ, R0 ;  /* 0x000000ffff047224 */ /* 0x000fe200078e0000 */
[----:B------:R-:W-:-:S04]  /*0cb0*/  ISETP.NE.AND.EX P0, PT, RZ, UR7, PT, P0 ;  /* 0x00000007ff007c0c */ /* 0x000fc8000bf05300 */
[----:B------:R-:W-:Y:S02]  /*0cc0*/  SEL R6, R6, 0xffffffff, P0 ;  /* 0xffffffff06067807 */ /* 0x000fe40000000000 */
[----:B------:R-:W-:Y:S01]  /*0cd0*/  SEL R11, R11, 0xffffffff, P0 ;  /* 0xffffffff0b0b7807 */ /* 0x000fe20000000000 */
[----:B------:R-:W-:Y:S06]  /*0ce0*/  RET.REL.NODEC R4 `(_Z5matchPfS_S_S_ill) ;  /* 0xfffffff004c47950 */ /* 0x000fec0003c3ffff */
.L_x_6:
[----:B------:R-:W-:-:S00]  /*0cf0*/  BRA `(.L_x_6) ;  /* 0xfffffffc00fc7947 */ /* 0x000fc0000383ffff */
[----:B------:R-:W-:-:S00]  /*0d00*/  NOP ;  /* 0x0000000000007918 */ /* 0x000fc00000000000 */
[----:B------:R-:W-:-:S00]  /*0d10*/  NOP ;  /* 0x0000000000007918 */ /* 0x000fc00000000000 */
[----:B------:R-:W-:-:S00]  /*0d20*/  NOP ;  /* 0x0000000000007918 */ /* 0x000fc00000000000 */
[----:B------:R-:W-:-:S00]  /*0d30*/  NOP ;  /* 0x0000000000007918 */ /* 0x000fc00000000000 */
[----:B------:R-:W-:-:S00]  /*0d40*/  NOP ;  /* 0x0000000000007918 */ /* 0x000fc00000000000 */
[----:B------:R-:W-:-:S00]  /*0d50*/  NOP ;  /* 0x0000000000007918 */ /* 0x000fc00000000000 */
[----:B------:R-:W-:-:S00]  /*0d60*/  NOP ;  /* 0x0000000000007918 */ /* 0x000fc00000000000 */
[----:B------:R-:W-:-:S00]  /*0d70*/  NOP ;  /* 0x0000000000007918 */ /* 0x000fc00000000000 */
.L_x_7:


//--------------------- .nv.shared.reserved.0     --------------------------
	.section	.nv.shared.reserved.0,"aw",@nobits
	.weak		__nv_reservedSMEM_offset_0_alias
	.size		__nv_reservedSMEM_offset_0_alias, 0, 64
	.other		__nv_reservedSMEM_offset_0_alias,@"STO_CUDA_RESERVED_SHARED STV_DEFAULT"
__nv_reservedSMEM_offset_0_alias:
	.zero		0
	.zero		64


//--------------------- .nv.constant0._Z5matchPfS_S_S_ill --------------------------
	.section	.nv.constant0._Z5matchPfS_S_S_ill,"a",@progbits
	.sectionflags	@""
	.align	4
.nv.constant0._Z5matchPfS_S_S_ill:
	.zero		952


//--------------------- SYMBOLS --------------------------

	.type		.nv.reservedSmem.offset0,@object
	.size		.nv.reservedSmem.offset0,0x4
